//
// Generated by NVIDIA NVVM Compiler
//
// Compiler Build ID: CL-36424714
// Cuda compilation tools, release 13.0, V13.0.88
// Based on NVVM 20.0.0
//

.version 9.0
.target sm_100
.address_size 64

	// .globl	_Z16block_mul_kerneliiiPfS_S_
.extern .shared .align 16 .b8 share[];

.visible .entry _Z16block_mul_kerneliiiPfS_S_(
	.param .u32 _Z16block_mul_kerneliiiPfS_S__param_0,
	.param .u32 _Z16block_mul_kerneliiiPfS_S__param_1,
	.param .u32 _Z16block_mul_kerneliiiPfS_S__param_2,
	.param .u64 .ptr .align 1 _Z16block_mul_kerneliiiPfS_S__param_3,
	.param .u64 .ptr .align 1 _Z16block_mul_kerneliiiPfS_S__param_4,
	.param .u64 .ptr .align 1 _Z16block_mul_kerneliiiPfS_S__param_5
)
{
	.reg .pred 	%p<11>;
	.reg .b32 	%r<98>;
	.reg .b32 	%f<73>;
	.reg .b64 	%rd<11>;

	ld.param.u32 	%r30, [_Z16block_mul_kerneliiiPfS_S__param_0];
	ld.param.u32 	%r31, [_Z16block_mul_kerneliiiPfS_S__param_1];
	ld.param.u32 	%r32, [_Z16block_mul_kerneliiiPfS_S__param_2];
	ld.param.u64 	%rd2, [_Z16block_mul_kerneliiiPfS_S__param_3];
	ld.param.u64 	%rd3, [_Z16block_mul_kerneliiiPfS_S__param_5];
	mov.u32 	%r33, %ctaid.x;
	mov.u32 	%r34, %ctaid.y;
	mul.lo.s32 	%r1, %r30, %r33;
	mul.lo.s32 	%r2, %r30, %r34;
	mov.u32 	%r3, %tid.y;
	mov.u32 	%r4, %tid.x;
	mul.lo.s32 	%r5, %r30, %r3;
	setp.lt.s32 	%p1, %r32, 1;
	mov.f32 	%f71, 0f00000000;
	@%p1 bra 	$L__BB0_15;
	cvta.to.global.u64 	%rd1, %rd2;
	mul.lo.s32 	%r36, %r30, %r30;
	shl.b32 	%r37, %r36, 2;
	mov.u32 	%r38, share;
	add.s32 	%r6, %r38, %r37;
	add.s32 	%r39, %r1, %r3;
	mad.lo.s32 	%r7, %r39, %r31, %r4;
	and.b32  	%r8, %r30, 7;
	and.b32  	%r9, %r30, 3;
	and.b32  	%r10, %r30, 2147483640;
	and.b32  	%r11, %r30, 1;
	neg.s32 	%r12, %r10;
	shl.b32 	%r40, %r4, 2;
	add.s32 	%r41, %r37, %r40;
	add.s32 	%r13, %r38, %r41;
	shl.b32 	%r14, %r30, 5;
	shl.b32 	%r42, %r5, 2;
	add.s32 	%r43, %r42, %r38;
	add.s32 	%r15, %r43, 16;
	shl.b32 	%r16, %r30, 2;
	mov.f32 	%f71, 0f00000000;
	mov.b32 	%r91, 0;
$L__BB0_2:
	setp.lt.s32 	%p2, %r30, 1;
	mul.lo.s32 	%r44, %r91, %r30;
	add.s32 	%r45, %r7, %r44;
	mul.wide.s32 	%rd4, %r45, 4;
	add.s64 	%rd5, %rd1, %rd4;
	ld.global.f32 	%f17, [%rd5];
	add.s32 	%r46, %r5, %r4;
	shl.b32 	%r47, %r46, 2;
	mov.u32 	%r48, share;
	add.s32 	%r49, %r48, %r47;
	st.shared.f32 	[%r49], %f17;
	add.s32 	%r50, %r44, %r3;
	add.s32 	%r51, %r2, %r4;
	mad.lo.s32 	%r52, %r50, %r31, %r51;
	mul.wide.s32 	%rd6, %r52, 4;
	add.s64 	%rd7, %rd1, %rd6;
	ld.global.f32 	%f18, [%rd7];
	add.s32 	%r53, %r6, %r47;
	st.shared.f32 	[%r53], %f18;
	bar.sync 	0;
	@%p2 bra 	$L__BB0_14;
	setp.lt.u32 	%p3, %r30, 8;
	mov.b32 	%r96, 0;
	@%p3 bra 	$L__BB0_6;
	mov.u32 	%r92, %r15;
	mov.u32 	%r93, %r13;
	mov.u32 	%r94, %r12;
$L__BB0_5:
	.pragma "nounroll";
	ld.shared.f32 	%f20, [%r92+-16];
	ld.shared.f32 	%f21, [%r93];
	fma.rn.f32 	%f22, %f20, %f21, %f71;
	ld.shared.f32 	%f23, [%r92+-12];
	add.s32 	%r55, %r93, %r16;
	ld.shared.f32 	%f24, [%r55];
	fma.rn.f32 	%f25, %f23, %f24, %f22;
	ld.shared.f32 	%f26, [%r92+-8];
	add.s32 	%r56, %r55, %r16;
	ld.shared.f32 	%f27, [%r56];
	fma.rn.f32 	%f28, %f26, %f27, %f25;
	ld.shared.f32 	%f29, [%r92+-4];
	add.s32 	%r57, %r56, %r16;
	ld.shared.f32 	%f30, [%r57];
	fma.rn.f32 	%f31, %f29, %f30, %f28;
	ld.shared.f32 	%f32, [%r92];
	add.s32 	%r58, %r57, %r16;
	ld.shared.f32 	%f33, [%r58];
	fma.rn.f32 	%f34, %f32, %f33, %f31;
	ld.shared.f32 	%f35, [%r92+4];
	add.s32 	%r59, %r58, %r16;
	ld.shared.f32 	%f36, [%r59];
	fma.rn.f32 	%f37, %f35, %f36, %f34;
	ld.shared.f32 	%f38, [%r92+8];
	add.s32 	%r60, %r59, %r16;
	ld.shared.f32 	%f39, [%r60];
	fma.rn.f32 	%f40, %f38, %f39, %f37;
	ld.shared.f32 	%f41, [%r92+12];
	add.s32 	%r61, %r60, %r16;
	ld.shared.f32 	%f42, [%r61];
	fma.rn.f32 	%f71, %f41, %f42, %f40;
	add.s32 	%r94, %r94, 8;
	add.s32 	%r93, %r93, %r14;
	add.s32 	%r92, %r92, 32;
	setp.ne.s32 	%p4, %r94, 0;
	mov.u32 	%r96, %r10;
	@%p4 bra 	$L__BB0_5;
$L__BB0_6:
	setp.eq.s32 	%p5, %r8, 0;
	@%p5 bra 	$L__BB0_14;
	add.s32 	%r62, %r8, -1;
	setp.lt.u32 	%p6, %r62, 3;
	@%p6 bra 	$L__BB0_9;
	add.s32 	%r63, %r96, %r5;
	shl.b32 	%r64, %r63, 2;
	mov.u32 	%r65, share;
	add.s32 	%r66, %r65, %r64;
	ld.shared.f32 	%f44, [%r66];
	mad.lo.s32 	%r67, %r96, %r30, %r4;
	shl.b32 	%r68, %r67, 2;
	add.s32 	%r69, %r6, %r68;
	ld.shared.f32 	%f45, [%r69];
	fma.rn.f32 	%f46, %f44, %f45, %f71;
	ld.shared.f32 	%f47, [%r66+4];
	add.s32 	%r70, %r69, %r16;
	ld.shared.f32 	%f48, [%r70];
	fma.rn.f32 	%f49, %f47, %f48, %f46;
	ld.shared.f32 	%f50, [%r66+8];
	add.s32 	%r71, %r70, %r16;
	ld.shared.f32 	%f51, [%r71];
	fma.rn.f32 	%f52, %f50, %f51, %f49;
	ld.shared.f32 	%f53, [%r66+12];
	add.s32 	%r72, %r71, %r16;
	ld.shared.f32 	%f54, [%r72];
	fma.rn.f32 	%f71, %f53, %f54, %f52;
	add.s32 	%r96, %r96, 4;
$L__BB0_9:
	setp.eq.s32 	%p7, %r9, 0;
	@%p7 bra 	$L__BB0_14;
	setp.eq.s32 	%p8, %r9, 1;
	@%p8 bra 	$L__BB0_12;
	add.s32 	%r73, %r96, %r5;
	shl.b32 	%r74, %r73, 2;
	mov.u32 	%r75, share;
	add.s32 	%r76, %r75, %r74;
	ld.shared.f32 	%f56, [%r76];
	mad.lo.s32 	%r77, %r96, %r30, %r4;
	shl.b32 	%r78, %r77, 2;
	add.s32 	%r79, %r6, %r78;
	ld.shared.f32 	%f57, [%r79];
	fma.rn.f32 	%f58, %f56, %f57, %f71;
	ld.shared.f32 	%f59, [%r76+4];
	add.s32 	%r80, %r79, %r16;
	ld.shared.f32 	%f60, [%r80];
	fma.rn.f32 	%f71, %f59, %f60, %f58;
	add.s32 	%r96, %r96, 2;
$L__BB0_12:
	setp.eq.s32 	%p9, %r11, 0;
	@%p9 bra 	$L__BB0_14;
	add.s32 	%r81, %r96, %r5;
	shl.b32 	%r82, %r81, 2;
	mov.u32 	%r83, share;
	add.s32 	%r84, %r83, %r82;
	ld.shared.f32 	%f61, [%r84];
	mad.lo.s32 	%r85, %r96, %r30, %r4;
	shl.b32 	%r86, %r85, 2;
	add.s32 	%r87, %r6, %r86;
	ld.shared.f32 	%f62, [%r87];
	fma.rn.f32 	%f71, %f61, %f62, %f71;
$L__BB0_14:
	bar.sync 	0;
	add.s32 	%r91, %r91, 1;
	setp.ne.s32 	%p10, %r91, %r32;
	@%p10 bra 	$L__BB0_2;
$L__BB0_15:
	cvta.to.global.u64 	%rd8, %rd3;
	add.s32 	%r88, %r1, %r3;
	add.s32 	%r89, %r2, %r4;
	mad.lo.s32 	%r90, %r88, %r31, %r89;
	mul.wide.s32 	%rd9, %r90, 4;
	add.s64 	%rd10, %rd8, %rd9;
	st.global.f32 	[%rd10], %f71;
	ret;

}


// ===== COMPILED SASS (sm_100) =====

	.target	sm_100

	.elftype	@"ET_EXEC"


//--------------------- .note.nv.tkinfo           --------------------------
	.section	.note.nv.tkinfo,"",@"SHT_NOTE"
	.sectionflags	@"SHF_NOTE_NV_TKINFO"
	.tkinfo
        /*0018*/ 	.word	0x00000002
        /*0030*/ 	.string	""
        /*0030*/ 	.string	"ptxas"
        /*0030*/ 	.string	"Cuda compilation tools, release 13.0, V13.0.88"
        /*0030*/ 	.string	"Build cuda_13.0.r13.0/compiler.36424714_0"
        /*0030*/ 	.string	"-arch sm_100 -m 64 "



//--------------------- .note.nv.cuinfo           --------------------------
	.section	.note.nv.cuinfo,"",@"SHT_NOTE"
	.sectionflags	@"SHF_NOTE_NV_CUINFO"
        /*0018*/ 	.short	0x0002
        /*001a*/ 	.short	0x0064
        /*001c*/ 	.short	0x0082
	.zero		2


//--------------------- .nv.info                  --------------------------
	.section	.nv.info,"",@"SHT_CUDA_INFO"
	.align	4


	//----- nvinfo : EIATTR_REGCOUNT
	.align		4
        /*0000*/ 	.byte	0x04, 0x2f
        /*0002*/ 	.short	(.L_1 - .L_0)
	.align		4
.L_0:
        /*0004*/ 	.word	index@(_Z16block_mul_kerneliiiPfS_S_)
        /*0008*/ 	.word	0x00000020


	//----- nvinfo : EIATTR_FRAME_SIZE
	.align		4
.L_1:
        /*000c*/ 	.byte	0x04, 0x11
        /*000e*/ 	.short	(.L_3 - .L_2)
	.align		4
.L_2:
        /*0010*/ 	.word	index@(_Z16block_mul_kerneliiiPfS_S_)
        /*0014*/ 	.word	0x00000000


	//----- nvinfo : EIATTR_MIN_STACK_SIZE
	.align		4
.L_3:
        /*0018*/ 	.byte	0x04, 0x12
        /*001a*/ 	.short	(.L_5 - .L_4)
	.align		4
.L_4:
        /*001c*/ 	.word	index@(_Z16block_mul_kerneliiiPfS_S_)
        /*0020*/ 	.word	0x00000000
.L_5:


//--------------------- .nv.compat                --------------------------
	.section	.nv.compat,"",@"SHT_CUDA_COMPAT_INFO"
	.align	4
        /*0000*/ 	.byte	0x02, 0x09, 0x00, 0x00, 0x02, 0x02, 0x01, 0x00, 0x02, 0x05, 0x05, 0x00, 0x03, 0x07, 0x01, 0x01
        /*0010*/ 	.byte	0x02, 0x03, 0x00, 0x00, 0x02, 0x06, 0x01, 0x00, 0x04, 0x0b, 0x08, 0x00, 0x09, 0x00, 0x00, 0x00
        /*0020*/ 	.byte	0x00, 0x00, 0x00, 0x00


//--------------------- .nv.info._Z16block_mul_kerneliiiPfS_S_ --------------------------
	.section	.nv.info._Z16block_mul_kerneliiiPfS_S_,"",@"SHT_CUDA_INFO"
	.sectionflags	@""
	.align	4


	//----- nvinfo : EIATTR_CUDA_API_VERSION
	.align		4
        /*0000*/ 	.byte	0x04, 0x37
        /*0002*/ 	.short	(.L_7 - .L_6)
.L_6:
        /*0004*/ 	.word	0x00000082


	//----- nvinfo : EIATTR_KPARAM_INFO
	.align		4
.L_7:
        /*0008*/ 	.byte	0x04, 0x17
        /*000a*/ 	.short	(.L_9 - .L_8)
.L_8:
        /*000c*/ 	.word	0x00000000
        /*0010*/ 	.short	0x0005
        /*0012*/ 	.short	0x0020
        /*0014*/ 	.byte	0x00, 0xf5, 0x21, 0x00


	//----- nvinfo : EIATTR_KPARAM_INFO
	.align		4
.L_9:
        /*0018*/ 	.byte	0x04, 0x17
        /*001a*/ 	.short	(.L_11 - .L_10)
.L_10:
        /*001c*/ 	.word	0x00000000
        /*0020*/ 	.short	0x0004
        /*0022*/ 	.short	0x0018
        /*0024*/ 	.byte	0x00, 0xf5, 0x21, 0x00


	//----- nvinfo : EIATTR_KPARAM_INFO
	.align		4
.L_11:
        /*0028*/ 	.byte	0x04, 0x17
        /*002a*/ 	.short	(.L_13 - .L_12)
.L_12:
        /*002c*/ 	.word	0x00000000
        /*0030*/ 	.short	0x0003
        /*0032*/ 	.short	0x0010
        /*0034*/ 	.byte	0x00, 0xf5, 0x21, 0x00


	//----- nvinfo : EIATTR_KPARAM_INFO
	.align		4
.L_13:
        /*0038*/ 	.byte	0x04, 0x17
        /*003a*/ 	.short	(.L_15 - .L_14)
.L_14:
        /*003c*/ 	.word	0x00000000
        /*0040*/ 	.short	0x0002
        /*0042*/ 	.short	0x0008
        /*0044*/ 	.byte	0x00, 0xf0, 0x11, 0x00


	//----- nvinfo : EIATTR_KPARAM_INFO
	.align		4
.L_15:
        /*0048*/ 	.byte	0x04, 0x17
        /*004a*/ 	.short	(.L_17 - .L_16)
.L_16:
        /*004c*/ 	.word	0x00000000
        /*0050*/ 	.short	0x0001
        /*0052*/ 	.short	0x0004
        /*0054*/ 	.byte	0x00, 0xf0, 0x11, 0x00


	//----- nvinfo : EIATTR_KPARAM_INFO
	.align		4
.L_17:
        /*0058*/ 	.byte	0x04, 0x17
        /*005a*/ 	.short	(.L_19 - .L_18)
.L_18:
        /*005c*/ 	.word	0x00000000
        /*0060*/ 	.short	0x0000
        /*0062*/ 	.short	0x0000
        /*0064*/ 	.byte	0x00, 0xf0, 0x11, 0x00


	//----- nvinfo : EIATTR_SPARSE_MMA_MASK
	.align		4
.L_19:
        /*0068*/ 	.byte	0x03, 0x50
        /*006a*/ 	.short	0x0000


	//----- nvinfo : EIATTR_MAXREG_COUNT
	.align		4
        /*006c*/ 	.byte	0x03, 0x1b
        /*006e*/ 	.short	0x00ff


	//----- nvinfo : EIATTR_NUM_BARRIERS
	.align		4
        /*0070*/ 	.byte	0x02, 0x4c
        /*0072*/ 	.byte	0x01
	.zero		1


	//----- nvinfo : EIATTR_MERCURY_ISA_VERSION
	.align		4
        /*0074*/ 	.byte	0x03, 0x5f
        /*0076*/ 	.short	0x0101


	//----- nvinfo : EIATTR_VRC_CTA_INIT_COUNT
	.align		4
        /*0078*/ 	.byte	0x02, 0x4a
	.zero		1
	.zero		1


	//----- nvinfo : EIATTR_EXIT_INSTR_OFFSETS
	.align		4
        /*007c*/ 	.byte	0x04, 0x1c
        /*007e*/ 	.short	(.L_21 - .L_20)


	//   ....[0]....
.L_20:
        /*0080*/ 	.word	0x000009e0


	//----- nvinfo : EIATTR_CBANK_PARAM_SIZE
	.align		4
.L_21:
        /*0084*/ 	.byte	0x03, 0x19
        /*0086*/ 	.short	0x0028


	//----- nvinfo : EIATTR_PARAM_CBANK
	.align		4
        /*0088*/ 	.byte	0x04, 0x0a
        /*008a*/ 	.short	(.L_23 - .L_22)
	.align		4
.L_22:
        /*008c*/ 	.word	index@(.nv.constant0._Z16block_mul_kerneliiiPfS_S_)
        /*0090*/ 	.short	0x0380
        /*0092*/ 	.short	0x0028


	//----- nvinfo : EIATTR_SW_WAR
	.align		4
.L_23:
        /*0094*/ 	.byte	0x04, 0x36
        /*0096*/ 	.short	(.L_25 - .L_24)
.L_24:
        /*0098*/ 	.word	0x00000008
.L_25:


//--------------------- .nv.callgraph             --------------------------
	.section	.nv.callgraph,"",@"SHT_CUDA_CALLGRAPH"
	.align	4
	.sectionentsize	8
	.align		4
        /*0000*/ 	.word	0x00000000
	.align		4
        /*0004*/ 	.word	0xffffffff
	.align		4
        /*0008*/ 	.word	0x00000000
	.align		4
        /*000c*/ 	.word	0xfffffffe
	.align		4
        /*0010*/ 	.word	0x00000000
	.align		4
        /*0014*/ 	.word	0xfffffffd
	.align		4
        /*0018*/ 	.word	0x00000000
	.align		4
        /*001c*/ 	.word	0xfffffffc


//--------------------- .text._Z16block_mul_kerneliiiPfS_S_ --------------------------
	.section	.text._Z16block_mul_kerneliiiPfS_S_,"ax",@progbits
	.align	128
        .global         _Z16block_mul_kerneliiiPfS_S_
        .type           _Z16block_mul_kerneliiiPfS_S_,@function
        .size           _Z16block_mul_kerneliiiPfS_S_,(.L_x_8 - _Z16block_mul_kerneliiiPfS_S_)
        .other          _Z16block_mul_kerneliiiPfS_S_,@"STO_CUDA_ENTRY STV_DEFAULT"
_Z16block_mul_kerneliiiPfS_S_:
.text._Z16block_mul_kerneliiiPfS_S_:
[----:B------:R-:W-:Y:S01]  /*0000*/  LDC R1, c[0x0][0x37c] ;  /* 0x0000df00ff017b82 */ /* 0x000fe20000000800 */
[----:B------:R-:W0:Y:S01]  /*0010*/  LDCU UR4, c[0x0][0x388] ;  /* 0x00007100ff0477ac */ /* 0x000e220008000800 */
[----:B------:R-:W1:Y:S06]  /*0020*/  S2R R9, SR_TID.Y ;  /* 0x0000000000097919 */ /* 0x000e6c0000002200 */
[----:B------:R-:W2:Y:S01]  /*0030*/  S2UR UR7, SR_CTAID.X ;  /* 0x00000000000779c3 */ /* 0x000ea20000002500 */
[----:B------:R-:W-:Y:S01]  /*0040*/  HFMA2 R16, -RZ, RZ, 0, 0 ;  /* 0x00000000ff107431 */ /* 0x000fe200000001ff */
[----:B------:R-:W3:Y:S01]  /*0050*/  LDCU UR5, c[0x0][0x380] ;  /* 0x00007000ff0577ac */ /* 0x000ee20008000800 */
[----:B------:R-:W4:Y:S01]  /*0060*/  S2R R11, SR_TID.X ;  /* 0x00000000000b7919 */ /* 0x000f220000002100 */
[----:B------:R-:W1:Y:S04]  /*0070*/  LDCU.64 UR8, c[0x0][0x358] ;  /* 0x00006b00ff0877ac */ /* 0x000e680008000a00 */
[----:B------:R-:W1:Y:S01]  /*0080*/  S2UR UR10, SR_CTAID.Y ;  /* 0x00000000000a79c3 */ /* 0x000e620000002600 */
[----:B0-----:R-:W-:Y:S01]  /*0090*/  UISETP.GE.AND UP0, UPT, UR4, 0x1, UPT ;  /* 0x000000010400788c */ /* 0x001fe2000bf06270 */
[----:B---3--:R-:W-:-:S08]  /*00a0*/  MOV R2, UR5 ;  /* 0x0000000500027c02 */ /* 0x008fd00008000f00 */
[----:B------:R-:W-:Y:S05]  /*00b0*/  BRA.U !UP0, `(.L_x_0) ;  /* 0x00000009082c7547 */ /* 0x000fea000b800000 */
[----:B------:R-:W0:Y:S01]  /*00c0*/  S2UR UR5, SR_CgaCtaId ;  /* 0x00000000000579c3 */ /* 0x000e220000008800 */
[----:B------:R-:W3:Y:S01]  /*00d0*/  LDCU UR6, c[0x0][0x384] ;  /* 0x00007080ff0677ac */ /* 0x000ee20008000800 */
[CC--:B------:R-:W-:Y:S01]  /*00e0*/  IMAD R3, R2.reuse, R2.reuse, RZ ;  /* 0x0000000202037224 */ /* 0x0c0fe200078e02ff */
[C---:B------:R-:W-:Y:S01]  /*00f0*/  LOP3.LUT R8, R2.reuse, 0x7ffffff8, RZ, 0xc0, !PT ;  /* 0x7ffffff802087812 */ /* 0x040fe200078ec0ff */
[----:B-1----:R-:W-:Y:S01]  /*0100*/  IMAD R0, R9, R2, RZ ;  /* 0x0000000209007224 */ /* 0x002fe200078e02ff */
[----:B------:R-:W-:Y:S01]  /*0110*/  UMOV UR4, 0x400 ;  /* 0x0000040000047882 */ /* 0x000fe20000000000 */
[----:B------:R-:W-:Y:S01]  /*0120*/  IMAD.SHL.U32 R12, R3, 0x4, RZ ;  /* 0x00000004030c7824 */ /* 0x000fe200078e00ff */
[C---:B------:R-:W-:Y:S01]  /*0130*/  LOP3.LUT R20, R2.reuse, 0x7, RZ, 0xc0, !PT ;  /* 0x0000000702147812 */ /* 0x040fe200078ec0ff */
[C---:B--2---:R-:W-:Y:S01]  /*0140*/  IMAD R4, R2.reuse, UR7, R9 ;  /* 0x0000000702047c24 */ /* 0x044fe2000f8e0209 */
[----:B------:R-:W-:Y:S01]  /*0150*/  LOP3.LUT R21, R2, 0x3, RZ, 0xc0, !PT ;  /* 0x0000000302157812 */ /* 0x000fe200078ec0ff */
[----:B------:R-:W-:Y:S01]  /*0160*/  IMAD.MOV R10, RZ, RZ, -R8 ;  /* 0x000000ffff0a7224 */ /* 0x000fe200078e0a08 */
[----:B----4-:R-:W-:-:S02]  /*0170*/  LEA R14, R11, R12, 0x2 ;  /* 0x0000000c0b0e7211 */ /* 0x010fc400078e10ff */
[----:B------:R-:W-:Y:S01]  /*0180*/  MOV R16, RZ ;  /* 0x000000ff00107202 */ /* 0x000fe20000000f00 */
[----:B---3--:R-:W-:Y:S01]  /*0190*/  IMAD R13, R4, UR6, R11 ;  /* 0x00000006040d7c24 */ /* 0x008fe2000f8e020b */
[----:B0-----:R-:W-:-:S06]  /*01a0*/  ULEA UR4, UR5, UR4, 0x18 ;  /* 0x0000000405047291 */ /* 0x001fcc000f8ec0ff */
[----:B------:R-:W-:Y:S02]  /*01b0*/  LEA R15, R0, UR4, 0x2 ;  /* 0x00000004000f7c11 */ /* 0x000fe4000f8e10ff */
[----:B------:R-:W-:Y:S02]  /*01c0*/  IADD3 R12, PT, PT, R12, UR4, RZ ;  /* 0x000000040c0c7c10 */ /* 0x000fe4000fffe0ff */
[----:B------:R-:W-:Y:S01]  /*01d0*/  IADD3 R14, PT, PT, R14, UR4, RZ ;  /* 0x000000040e0e7c10 */ /* 0x000fe2000fffe0ff */
[----:B------:R-:W-:Y:S01]  /*01e0*/  VIADD R15, R15, 0x10 ;  /* 0x000000100f0f7836 */ /* 0x000fe20000000000 */
[----:B------:R-:W-:-:S06]  /*01f0*/  UMOV UR4, URZ ;  /* 0x000000ff00047c82 */ /* 0x000fcc0008000000 */
.L_x_6:
[----:B0-----:R-:W0:Y:S08]  /*0200*/  LDC.64 R2, c[0x0][0x380] ;  /* 0x0000e000ff027b82 */ /* 0x001e300000000a00 */
[----:B------:R-:W1:Y:S01]  /*0210*/  LDC.64 R6, c[0x0][0x390] ;  /* 0x0000e400ff067b82 */ /* 0x000e620000000a00 */
[C---:B0-----:R-:W-:Y:S02]  /*0220*/  IMAD R4, R2.reuse, UR4, R9 ;  /* 0x0000000402047c24 */ /* 0x041fe4000f8e0209 */
[----:B------:R-:W-:-:S02]  /*0230*/  IMAD R17, R2, UR10, R11 ;  /* 0x0000000a02117c24 */ /* 0x000fc4000f8e020b */
[----:B------:R-:W-:Y:S02]  /*0240*/  IMAD R5, R2, UR4, R13 ;  /* 0x0000000402057c24 */ /* 0x000fe4000f8e020d */
[----:B------:R-:W-:Y:S02]  /*0250*/  IMAD R3, R4, R3, R17 ;  /* 0x0000000304037224 */ /* 0x000fe400078e0211 */
[----:B-1----:R-:W-:-:S04]  /*0260*/  IMAD.WIDE R4, R5, 0x4, R6 ;  /* 0x0000000405047825 */ /* 0x002fc800078e0206 */
[----:B------:R-:W-:Y:S02]  /*0270*/  IMAD.WIDE R6, R3, 0x4, R6 ;  /* 0x0000000403067825 */ /* 0x000fe400078e0206 */
[----:B------:R-:W2:Y:S04]  /*0280*/  LDG.E R4, desc[UR8][R4.64] ;  /* 0x0000000804047981 */ /* 0x000ea8000c1e1900 */
[----:B------:R-:W3:Y:S01]  /*0290*/  LDG.E R6, desc[UR8][R6.64] ;  /* 0x0000000806067981 */ /* 0x000ee2000c1e1900 */
[----:B------:R-:W0:Y:S01]  /*02a0*/  S2UR UR6, SR_CgaCtaId ;  /* 0x00000000000679c3 */ /* 0x000e220000008800 */
[----:B------:R-:W-:Y:S01]  /*02b0*/  UMOV UR5, 0x400 ;  /* 0x0000040000057882 */ /* 0x000fe20000000000 */
[----:B------:R-:W-:Y:S01]  /*02c0*/  ISETP.GE.AND P0, PT, R2, 0x1, PT ;  /* 0x000000010200780c */ /* 0x000fe20003f06270 */
[----:B------:R-:W-:Y:S01]  /*02d0*/  UIADD3 UR4, UPT, UPT, UR4, 0x1, URZ ;  /* 0x0000000104047890 */ /* 0x000fe2000fffe0ff */
[----:B------:R-:W-:Y:S01]  /*02e0*/  IADD3 R3, PT, PT, R0, R11, RZ ;  /* 0x0000000b00037210 */ /* 0x000fe20007ffe0ff */
[----:B0-----:R-:W-:Y:S01]  /*02f0*/  ULEA UR5, UR6, UR5, 0x18 ;  /* 0x0000000506057291 */ /* 0x001fe2000f8ec0ff */
[----:B------:R-:W0:Y:S05]  /*0300*/  LDCU UR6, c[0x0][0x388] ;  /* 0x00007100ff0677ac */ /* 0x000e2a0008000800 */
[----:B------:R-:W-:-:S02]  /*0310*/  LEA R17, R3, UR5, 0x2 ;  /* 0x0000000503117c11 */ /* 0x000fc4000f8e10ff */
[----:B------:R-:W-:Y:S01]  /*0320*/  LEA R3, R3, R12, 0x2 ;  /* 0x0000000c03037211 */ /* 0x000fe200078e10ff */
[----:B0-----:R-:W-:Y:S02]  /*0330*/  UISETP.NE.AND UP0, UPT, UR4, UR6, UPT ;  /* 0x000000060400728c */ /* 0x001fe4000bf05270 */
[----:B--2---:R0:W-:Y:S04]  /*0340*/  STS [R17], R4 ;  /* 0x0000000411007388 */ /* 0x0041e80000000800 */
[----:B---3--:R0:W-:Y:S01]  /*0350*/  STS [R3], R6 ;  /* 0x0000000603007388 */ /* 0x0081e20000000800 */
[----:B------:R-:W-:Y:S06]  /*0360*/  BAR.SYNC.DEFER_BLOCKING 0x0 ;  /* 0x0000000000007b1d */ /* 0x000fec0000010000 */
[----:B------:R-:W-:Y:S05]  /*0370*/  @!P0 BRA `(.L_x_1) ;  /* 0x0000000400748947 */ /* 0x000fea0003800000 */
[----:B------:R-:W-:Y:S01]  /*0380*/  ISETP.GE.U32.AND P0, PT, R2, 0x8, PT ;  /* 0x000000080200780c */ /* 0x000fe20003f06070 */
[----:B0-----:R-:W-:-:S12]  /*0390*/  IMAD.MOV.U32 R3, RZ, RZ, RZ ;  /* 0x000000ffff037224 */ /* 0x001fd800078e00ff */
[----:B------:R-:W-:Y:S05]  /*03a0*/  @!P0 BRA `(.L_x_2) ;  /* 0x0000000000a08947 */ /* 0x000fea0003800000 */
[----:B------:R-:W-:Y:S01]  /*03b0*/  MOV R3, R15 ;  /* 0x0000000f00037202 */ /* 0x000fe20000000f00 */
[----:B------:R-:W-:Y:S01]  /*03c0*/  IMAD.MOV.U32 R4, RZ, RZ, R10 ;  /* 0x000000ffff047224 */ /* 0x000fe200078e000a */
[----:B------:R-:W-:-:S07]  /*03d0*/  MOV R5, R14 ;  /* 0x0000000e00057202 */ /* 0x000fce0000000f00 */
.L_x_3:
[----:B------:R-:W-:Y:S01]  /*03e0*/  LEA R23, R2, R5, 0x2 ;  /* 0x0000000502177211 */ /* 0x000fe200078e10ff */
[----:B------:R-:W-:Y:S01]  /*03f0*/  LDS R7, [R3+-0x10] ;  /* 0xfffff00003077984 */ /* 0x000fe20000000800 */
[----:B------:R-:W-:Y:S02]  /*0400*/  IADD3 R4, PT, PT, R4, 0x8, RZ ;  /* 0x0000000804047810 */ /* 0x000fe40007ffe0ff */
[----:B------:R-:W-:Y:S01]  /*0410*/  LEA R25, R2, R23, 0x2 ;  /* 0x0000001702197211 */ /* 0x000fe200078e10ff */
[----:B------:R0:W1:Y:S01]  /*0420*/  LDS R6, [R5] ;  /* 0x0000000005067984 */ /* 0x0000620000000800 */
[----:B------:R-:W-:-:S03]  /*0430*/  ISETP.NE.AND P0, PT, R4, RZ, PT ;  /* 0x000000ff0400720c */ /* 0x000fc60003f05270 */
[----:B------:R-:W-:Y:S01]  /*0440*/  LDS R19, [R3+-0xc] ;  /* 0xfffff40003137984 */ /* 0x000fe20000000800 */
[----:B------:R-:W-:-:S03]  /*0450*/  IMAD R29, R2, 0x4, R25 ;  /* 0x00000004021d7824 */ /* 0x000fc600078e0219 */
[----:B------:R-:W2:Y:S01]  /*0460*/  LDS R23, [R23] ;  /* 0x0000000017177984 */ /* 0x000ea20000000800 */
[C---:B0-----:R-:W-:Y:S01]  /*0470*/  IMAD R5, R2.reuse, 0x20, R5 ;  /* 0x0000002002057824 */ /* 0x041fe200078e0205 */
[C---:B------:R-:W-:Y:S02]  /*0480*/  LEA R26, R2.reuse, R29, 0x2 ;  /* 0x0000001d021a7211 */ /* 0x040fe400078e10ff */
[----:B------:R-:W-:Y:S02]  /*0490*/  LDS R17, [R3+-0x8] ;  /* 0xfffff80003117984 */ /* 0x000fe40000000800 */
[C---:B------:R-:W-:Y:S02]  /*04a0*/  LEA R28, R2.reuse, R26, 0x2 ;  /* 0x0000001a021c7211 */ /* 0x040fe400078e10ff */
[----:B------:R-:W0:Y:S03]  /*04b0*/  LDS R18, [R25] ;  /* 0x0000000019127984 */ /* 0x000e260000000800 */
[----:B------:R-:W-:Y:S01]  /*04c0*/  IMAD R24, R2, 0x4, R28 ;  /* 0x0000000402187824 */ /* 0x000fe200078e021c */
[----:B------:R-:W-:Y:S01]  /*04d0*/  LDS R25, [R3+0x8] ;  /* 0x0000080003197984 */ /* 0x000fe20000000800 */
[----:B-1----:R-:W-:-:S03]  /*04e0*/  FFMA R16, R7, R6, R16 ;  /* 0x0000000607107223 */ /* 0x002fc60000000010 */
[----:B------:R-:W-:Y:S04]  /*04f0*/  LDS R6, [R3+-0x4] ;  /* 0xfffffc0003067984 */ /* 0x000fe80000000800 */
[----:B------:R-:W1:Y:S01]  /*0500*/  LDS R7, [R29] ;  /* 0x000000001d077984 */ /* 0x000e620000000800 */
[----:B--2---:R-:W-:Y:S01]  /*0510*/  FFMA R22, R19, R23, R16 ;  /* 0x0000001713167223 */ /* 0x004fe20000000010 */
[----:B------:R-:W-:Y:S02]  /*0520*/  LEA R23, R2, R24, 0x2 ;  /* 0x0000001802177211 */ /* 0x000fe400078e10ff */
[----:B------:R-:W-:Y:S04]  /*0530*/  LDS R16, [R3] ;  /* 0x0000000003107984 */ /* 0x000fe80000000800 */
[----:B------:R-:W2:Y:S01]  /*0540*/  LDS R19, [R26] ;  /* 0x000000001a137984 */ /* 0x000ea20000000800 */
[----:B0-----:R-:W-:-:S03]  /*0550*/  FFMA R27, R17, R18, R22 ;  /* 0x00000012111b7223 */ /* 0x001fc60000000016 */
[----:B------:R-:W-:Y:S04]  /*0560*/  LDS R17, [R3+0x4] ;  /* 0x0000040003117984 */ /* 0x000fe80000000800 */
[----:B------:R-:W0:Y:S04]  /*0570*/  LDS R22, [R28] ;  /* 0x000000001c167984 */ /* 0x000e280000000800 */
[----:B------:R-:W3:Y:S04]  /*0580*/  LDS R24, [R24] ;  /* 0x0000000018187984 */ /* 0x000ee80000000800 */
[----:B------:R-:W-:Y:S04]  /*0590*/  LDS R23, [R23] ;  /* 0x0000000017177984 */ /* 0x000fe80000000800 */
[----:B------:R4:W5:Y:S02]  /*05a0*/  LDS R18, [R3+0xc] ;  /* 0x00000c0003127984 */ /* 0x0009640000000800 */
[----:B----4-:R-:W-:Y:S01]  /*05b0*/  IADD3 R3, PT, PT, R3, 0x20, RZ ;  /* 0x0000002003037810 */ /* 0x010fe20007ffe0ff */
[----:B-1----:R-:W-:-:S04]  /*05c0*/  FFMA R7, R6, R7, R27 ;  /* 0x0000000706077223 */ /* 0x002fc8000000001b */
[----:B--2---:R-:W-:-:S04]  /*05d0*/  FFMA R16, R16, R19, R7 ;  /* 0x0000001310107223 */ /* 0x004fc80000000007 */
[----:B0-----:R-:W-:-:S04]  /*05e0*/  FFMA R16, R17, R22, R16 ;  /* 0x0000001611107223 */ /* 0x001fc80000000010 */
[----:B---3--:R-:W-:-:S04]  /*05f0*/  FFMA R25, R25, R24, R16 ;  /* 0x0000001819197223 */ /* 0x008fc80000000010 */
[----:B-----5:R-:W-:Y:S01]  /*0600*/  FFMA R16, R18, R23, R25 ;  /* 0x0000001712107223 */ /* 0x020fe20000000019 */
[----:B------:R-:W-:Y:S06]  /*0610*/  @P0 BRA `(.L_x_3) ;  /* 0xfffffffc00700947 */ /* 0x000fec000383ffff */
[----:B------:R-:W-:-:S07]  /*0620*/  MOV R3, R8 ;  /* 0x0000000800037202 */ /* 0x000fce0000000f00 */
.L_x_2:
[----:B------:R-:W-:-:S13]  /*0630*/  ISETP.NE.AND P0, PT, R20, RZ, PT ;  /* 0x000000ff1400720c */ /* 0x000fda0003f05270 */
[----:B------:R-:W-:Y:S05]  /*0640*/  @!P0 BRA `(.L_x_1) ;  /* 0x0000000000c08947 */ /* 0x000fea0003800000 */
[----:B------:R-:W-:Y:S02]  /*0650*/  IADD3 R4, PT, PT, R20, -0x1, RZ ;  /* 0xffffffff14047810 */ /* 0x000fe40007ffe0ff */
[----:B------:R-:W-:Y:S02]  /*0660*/  ISETP.NE.AND P1, PT, R21, RZ, PT ;  /* 0x000000ff1500720c */ /* 0x000fe40003f25270 */
[----:B------:R-:W-:-:S13]  /*0670*/  ISETP.GE.U32.AND P0, PT, R4, 0x3, PT ;  /* 0x000000030400780c */ /* 0x000fda0003f06070 */
[----:B------:R-:W-:Y:S05]  /*0680*/  @!P0 BRA `(.L_x_4) ;  /* 0x0000000000508947 */ /* 0x000fea0003800000 */
[C---:B------:R-:W-:Y:S02]  /*0690*/  IMAD R5, R3.reuse, R2, R11 ;  /* 0x0000000203057224 */ /* 0x040fe400078e020b */
[----:B------:R-:W-:Y:S01]  /*06a0*/  IMAD.IADD R4, R0, 0x1, R3 ;  /* 0x0000000100047824 */ /* 0x000fe200078e0203 */
[----:B------:R-:W-:Y:S02]  /*06b0*/  IADD3 R3, PT, PT, R3, 0x4, RZ ;  /* 0x0000000403037810 */ /* 0x000fe40007ffe0ff */
[----:B------:R-:W-:Y:S02]  /*06c0*/  LEA R7, R5, R12, 0x2 ;  /* 0x0000000c05077211 */ /* 0x000fe400078e10ff */
[----:B------:R-:W-:Y:S02]  /*06d0*/  LEA R4, R4, UR5, 0x2 ;  /* 0x0000000504047c11 */ /* 0x000fe4000f8e10ff */
[C---:B------:R-:W-:Y:S01]  /*06e0*/  LEA R17, R2.reuse, R7, 0x2 ;  /* 0x0000000702117211 */ /* 0x040fe200078e10ff */
[----:B------:R-:W-:Y:S03]  /*06f0*/  LDS R6, [R7] ;  /* 0x0000000007067984 */ /* 0x000fe60000000800 */
[C---:B------:R-:W-:Y:S01]  /*0700*/  LEA R19, R2.reuse, R17, 0x2 ;  /* 0x0000001102137211 */ /* 0x040fe200078e10ff */
[----:B------:R-:W0:Y:S04]  /*0710*/  LDS R5, [R4] ;  /* 0x0000000004057984 */ /* 0x000e280000000800 */
[----:B------:R-:W-:Y:S01]  /*0720*/  LDS R18, [R4+0x4] ;  /* 0x0000040004127984 */ /* 0x000fe20000000800 */
[----:B------:R-:W-:-:S03]  /*0730*/  IMAD R23, R2, 0x4, R19 ;  /* 0x0000000402177824 */ /* 0x000fc600078e0213 */
[----:B------:R-:W1:Y:S04]  /*0740*/  LDS R17, [R17] ;  /* 0x0000000011117984 */ /* 0x000e680000000800 */
[----:B------:R-:W-:Y:S04]  /*0750*/  LDS R22, [R4+0x8] ;  /* 0x0000080004167984 */ /* 0x000fe80000000800 */
[----:B------:R-:W2:Y:S04]  /*0760*/  LDS R19, [R19] ;  /* 0x0000000013137984 */ /* 0x000ea80000000800 */
[----:B------:R-:W-:Y:S04]  /*0770*/  LDS R24, [R4+0xc] ;  /* 0x00000c0004187984 */ /* 0x000fe80000000800 */
[----:B------:R-:W3:Y:S01]  /*0780*/  LDS R23, [R23] ;  /* 0x0000000017177984 */ /* 0x000ee20000000800 */
[----:B0-----:R-:W-:-:S04]  /*0790*/  FFMA R5, R5, R6, R16 ;  /* 0x0000000605057223 */ /* 0x001fc80000000010 */
[----:B-1----:R-:W-:-:S04]  /*07a0*/  FFMA R5, R18, R17, R5 ;  /* 0x0000001112057223 */ /* 0x002fc80000000005 */
[----:B--2---:R-:W-:-:S04]  /*07b0*/  FFMA R5, R22, R19, R5 ;  /* 0x0000001316057223 */ /* 0x004fc80000000005 */
[----:B---3--:R-:W-:-:S07]  /*07c0*/  FFMA R16, R24, R23, R5 ;  /* 0x0000001718107223 */ /* 0x008fce0000000005 */
.L_x_4:
[----:B------:R-:W-:Y:S05]  /*07d0*/  @!P1 BRA `(.L_x_1) ;  /* 0x00000000005c9947 */ /* 0x000fea0003800000 */
[----:B------:R-:W-:Y:S02]  /*07e0*/  ISETP.NE.AND P0, PT, R21, 0x1, PT ;  /* 0x000000011500780c */ /* 0x000fe40003f05270 */
[----:B------:R-:W-:-:S11]  /*07f0*/  LOP3.LUT P1, RZ, R2, 0x1, RZ, 0xc0, !PT ;  /* 0x0000000102ff7812 */ /* 0x000fd6000782c0ff */
[----:B------:R-:W-:Y:S05]  /*0800*/  @!P0 BRA `(.L_x_5) ;  /* 0x0000000000308947 */ /* 0x000fea0003800000 */
[C---:B------:R-:W-:Y:S01]  /*0810*/  IMAD R5, R3.reuse, R2, R11 ;  /* 0x0000000203057224 */ /* 0x040fe200078e020b */
[----:B------:R-:W-:Y:S02]  /*0820*/  IADD3 R4, PT, PT, R0, R3, RZ ;  /* 0x0000000300047210 */ /* 0x000fe40007ffe0ff */
[----:B------:R-:W-:Y:S02]  /*0830*/  IADD3 R3, PT, PT, R3, 0x2, RZ ;  /* 0x0000000203037810 */ /* 0x000fe40007ffe0ff */
[----:B------:R-:W-:Y:S02]  /*0840*/  LEA R7, R5, R12, 0x2 ;  /* 0x0000000c05077211 */ /* 0x000fe400078e10ff */
[----:B------:R-:W-:-:S03]  /*0850*/  LEA R4, R4, UR5, 0x2 ;  /* 0x0000000504047c11 */ /* 0x000fc6000f8e10ff */
[----:B------:R-:W-:Y:S01]  /*0860*/  IMAD R17, R2, 0x4, R7 ;  /* 0x0000000402117824 */ /* 0x000fe200078e0207 */
[----:B------:R-:W-:Y:S04]  /*0870*/  LDS R6, [R7] ;  /* 0x0000000007067984 */ /* 0x000fe80000000800 */
[----:B------:R-:W0:Y:S04]  /*0880*/  LDS R5, [R4] ;  /* 0x0000000004057984 */ /* 0x000e280000000800 */
[----:B------:R-:W-:Y:S04]  /*0890*/  LDS R18, [R4+0x4] ;  /* 0x0000040004127984 */ /* 0x000fe80000000800 */
[----:B------:R-:W1:Y:S01]  /*08a0*/  LDS R17, [R17] ;  /* 0x0000000011117984 */ /* 0x000e620000000800 */
[----:B0-----:R-:W-:-:S04]  /*08b0*/  FFMA R5, R5, R6, R16 ;  /* 0x0000000605057223 */ /* 0x001fc80000000010 */
[----:B-1----:R-:W-:-:S07]  /*08c0*/  FFMA R16, R18, R17, R5 ;  /* 0x0000001112107223 */ /* 0x002fce0000000005 */
.L_x_5:
[----:B------:R-:W-:Y:S05]  /*08d0*/  @!P1 BRA `(.L_x_1) ;  /* 0x00000000001c9947 */ /* 0x000fea0003800000 */
[----:B------:R-:W-:Y:S01]  /*08e0*/  IADD3 R4, PT, PT, R0, R3, RZ ;  /* 0x0000000300047210 */ /* 0x000fe20007ffe0ff */
[----:B------:R-:W-:-:S03]  /*08f0*/  IMAD R3, R3, R2, R11 ;  /* 0x0000000203037224 */ /* 0x000fc600078e020b */
[----:B------:R-:W-:Y:S02]  /*0900*/  LEA R4, R4, UR5, 0x2 ;  /* 0x0000000504047c11 */ /* 0x000fe4000f8e10ff */
[----:B------:R-:W-:-:S03]  /*0910*/  LEA R5, R3, R12, 0x2 ;  /* 0x0000000c03057211 */ /* 0x000fc600078e10ff */
[----:B------:R-:W-:Y:S04]  /*0920*/  LDS R3, [R4] ;  /* 0x0000000004037984 */ /* 0x000fe80000000800 */
[----:B------:R-:W0:Y:S02]  /*0930*/  LDS R5, [R5] ;  /* 0x0000000005057984 */ /* 0x000e240000000800 */
[----:B0-----:R-:W-:-:S07]  /*0940*/  FFMA R16, R3, R5, R16 ;  /* 0x0000000503107223 */ /* 0x001fce0000000010 */
.L_x_1:
[----:B------:R-:W-:Y:S06]  /*0950*/  BAR.SYNC.DEFER_BLOCKING 0x0 ;  /* 0x0000000000007b1d */ /* 0x000fec0000010000 */
[----:B------:R-:W-:Y:S05]  /*0960*/  BRA.U UP0, `(.L_x_6) ;  /* 0xfffffff900247547 */ /* 0x000fea000b83ffff */
.L_x_0:
[----:B0-----:R-:W0:Y:S01]  /*0970*/  LDC.64 R4, c[0x0][0x3a0] ;  /* 0x0000e800ff047b82 */ /* 0x001e220000000a00 */
[----:B------:R-:W3:Y:S01]  /*0980*/  LDCU UR4, c[0x0][0x384] ;  /* 0x00007080ff0477ac */ /* 0x000ee20008000800 */
[C---:B-12---:R-:W-:Y:S02]  /*0990*/  IMAD R3, R2.reuse, UR7, R9 ;  /* 0x0000000702037c24 */ /* 0x046fe4000f8e0209 */
[----:B----4-:R-:W-:-:S04]  /*09a0*/  IMAD R2, R2, UR10, R11 ;  /* 0x0000000a02027c24 */ /* 0x010fc8000f8e020b */
[----:B---3--:R-:W-:-:S04]  /*09b0*/  IMAD R3, R3, UR4, R2 ;  /* 0x0000000403037c24 */ /* 0x008fc8000f8e0202 */
[----:B0-----:R-:W-:-:S05]  /*09c0*/  IMAD.WIDE R2, R3, 0x4, R4 ;  /* 0x0000000403027825 */ /* 0x001fca00078e0204 */
[----:B------:R-:W-:Y:S01]  /*09d0*/  STG.E desc[UR8][R2.64], R16 ;  /* 0x0000001002007986 */ /* 0x000fe2000c101908 */
[----:B------:R-:W-:Y:S05]  /*09e0*/  EXIT ;  /* 0x000000000000794d */ /* 0x000fea0003800000 */
.L_x_7:
[----:B------:R-:W-:-:S00]  /*09f0*/  BRA `(.L_x_7) ;  /* 0xfffffffc00fc7947 */ /* 0x000fc0000383ffff */
[----:B------:R-:W-:-:S00]  /*0a00*/  NOP ;  /* 0x0000000000007918 */ /* 0x000fc00000000000 */
[----:B------:R-:W-:-:S00]  /*0a10*/  NOP ;  /* 0x0000000000007918 */ /* 0x000fc00000000000 */
[----:B------:R-:W-:-:S00]  /*0a20*/  NOP ;  /* 0x0000000000007918 */ /* 0x000fc00000000000 */
[----:B------:R-:W-:-:S00]  /*0a30*/  NOP ;  /* 0x0000000000007918 */ /* 0x000fc00000000000 */
[----:B------:R-:W-:-:S00]  /*0a40*/  NOP ;  /* 0x0000000000007918 */ /* 0x000fc00000000000 */
[----:B------:R-:W-:-:S00]  /*0a50*/  NOP ;  /* 0x0000000000007918 */ /* 0x000fc00000000000 */
[----:B------:R-:W-:-:S00]  /*0a60*/  NOP ;  /* 0x0000000000007918 */ /* 0x000fc00000000000 */
[----:B------:R-:W-:-:S00]  /*0a70*/  NOP ;  /* 0x0000000000007918 */ /* 0x000fc00000000000 */
.L_x_8:


//--------------------- .nv.shared._Z16block_mul_kerneliiiPfS_S_ --------------------------
	.section	.nv.shared._Z16block_mul_kerneliiiPfS_S_,"aw",@nobits
	.sectionflags	@""
	.align	16
	.zero		1024


//--------------------- .nv.shared.reserved.0     --------------------------
	.section	.nv.shared.reserved.0,"aw",@nobits
	.weak		__nv_reservedSMEM_offset_0_alias
	.size		__nv_reservedSMEM_offset_0_alias, 0, 64
	.other		__nv_reservedSMEM_offset_0_alias,@"STO_CUDA_RESERVED_SHARED STV_DEFAULT"
__nv_reservedSMEM_offset_0_alias:
	.zero		0
	.zero		64


//--------------------- .nv.constant0._Z16block_mul_kerneliiiPfS_S_ --------------------------
	.section	.nv.constant0._Z16block_mul_kerneliiiPfS_S_,"a",@progbits
	.sectionflags	@""
	.align	4
.nv.constant0._Z16block_mul_kerneliiiPfS_S_:
	.zero		936


//--------------------- SYMBOLS --------------------------

	.type		.nv.reservedSmem.offset0,@object
	.size		.nv.reservedSmem.offset0,0x4
	.type		.nv.reservedSmem.cap,@object
	.size		.nv.reservedSmem.cap,0x4
